//
// Generated by NVIDIA NVVM Compiler
//
// Compiler Build ID: CL-36424714
// Cuda compilation tools, release 13.0, V13.0.88
// Based on NVVM 20.0.0
//

.version 9.0
.target sm_100
.address_size 64

	// .globl	_Z19vector_reduction_v0Pfi
// _ZZ19vector_reduction_v3PfiE4psum has been demoted

.visible .entry _Z19vector_reduction_v0Pfi(
	.param .u64 .ptr .align 1 _Z19vector_reduction_v0Pfi_param_0,
	.param .u32 _Z19vector_reduction_v0Pfi_param_1
)
{
	.reg .pred 	%p<7>;
	.reg .b32 	%r<13>;
	.reg .b32 	%f<5>;
	.reg .b64 	%rd<9>;

	ld.param.u64 	%rd3, [_Z19vector_reduction_v0Pfi_param_0];
	ld.param.u32 	%r7, [_Z19vector_reduction_v0Pfi_param_1];
	cvta.to.global.u64 	%rd1, %rd3;
	mov.u32 	%r1, %tid.x;
	mov.u32 	%r2, %ctaid.x;
	mov.u32 	%r3, %ntid.x;
	mad.lo.s32 	%r4, %r2, %r3, %r1;
	setp.lt.u32 	%p1, %r3, 2;
	mul.wide.s32 	%rd4, %r4, 4;
	add.s64 	%rd2, %rd1, %rd4;
	@%p1 bra 	$L__BB0_5;
	mov.b32 	%r12, 1;
$L__BB0_2:
	shl.b32 	%r6, %r12, 1;
	add.s32 	%r9, %r6, -1;
	and.b32  	%r10, %r9, %r1;
	setp.ne.s32 	%p2, %r10, 0;
	add.s32 	%r11, %r12, %r4;
	setp.ge.s32 	%p3, %r11, %r7;
	or.pred  	%p4, %p2, %p3;
	@%p4 bra 	$L__BB0_4;
	mul.wide.u32 	%rd5, %r12, 4;
	add.s64 	%rd6, %rd2, %rd5;
	ld.global.f32 	%f1, [%rd6];
	ld.global.f32 	%f2, [%rd2];
	add.f32 	%f3, %f1, %f2;
	st.global.f32 	[%rd2], %f3;
$L__BB0_4:
	bar.sync 	0;
	setp.lt.u32 	%p5, %r6, %r3;
	mov.u32 	%r12, %r6;
	@%p5 bra 	$L__BB0_2;
$L__BB0_5:
	setp.ne.s32 	%p6, %r1, 0;
	@%p6 bra 	$L__BB0_7;
	ld.global.f32 	%f4, [%rd2];
	mul.wide.u32 	%rd7, %r2, 4;
	add.s64 	%rd8, %rd1, %rd7;
	st.global.f32 	[%rd8], %f4;
$L__BB0_7:
	ret;

}
	// .globl	_Z19vector_reduction_v1Pfi
.visible .entry _Z19vector_reduction_v1Pfi(
	.param .u64 .ptr .align 1 _Z19vector_reduction_v1Pfi_param_0,
	.param .u32 _Z19vector_reduction_v1Pfi_param_1
)
{
	.reg .pred 	%p<5>;
	.reg .b32 	%r<11>;
	.reg .b32 	%f<5>;
	.reg .b64 	%rd<9>;

	ld.param.u64 	%rd3, [_Z19vector_reduction_v1Pfi_param_0];
	ld.param.u32 	%r7, [_Z19vector_reduction_v1Pfi_param_1];
	cvta.to.global.u64 	%rd1, %rd3;
	mov.u32 	%r1, %tid.x;
	mov.u32 	%r2, %ctaid.x;
	mov.u32 	%r10, %ntid.x;
	mad.lo.s32 	%r4, %r2, %r10, %r1;
	setp.lt.u32 	%p1, %r10, 2;
	mul.wide.s32 	%rd4, %r4, 4;
	add.s64 	%rd2, %rd1, %rd4;
	@%p1 bra 	$L__BB1_4;
$L__BB1_1:
	shr.u32 	%r6, %r10, 1;
	add.s32 	%r8, %r6, %r4;
	setp.ge.s32 	%p2, %r8, %r7;
	@%p2 bra 	$L__BB1_3;
	shl.b32 	%r9, %r6, 2;
	cvt.u64.u32 	%rd5, %r9;
	add.s64 	%rd6, %rd2, %rd5;
	ld.global.f32 	%f1, [%rd6];
	ld.global.f32 	%f2, [%rd2];
	add.f32 	%f3, %f1, %f2;
	st.global.f32 	[%rd2], %f3;
$L__BB1_3:
	bar.sync 	0;
	setp.gt.u32 	%p3, %r10, 3;
	mov.u32 	%r10, %r6;
	@%p3 bra 	$L__BB1_1;
$L__BB1_4:
	setp.ne.s32 	%p4, %r1, 0;
	@%p4 bra 	$L__BB1_6;
	ld.global.f32 	%f4, [%rd2];
	mul.wide.u32 	%rd7, %r2, 4;
	add.s64 	%rd8, %rd1, %rd7;
	st.global.f32 	[%rd8], %f4;
$L__BB1_6:
	ret;

}
	// .globl	_Z19vector_reduction_v2Pfi
.visible .entry _Z19vector_reduction_v2Pfi(
	.param .u64 .ptr .align 1 _Z19vector_reduction_v2Pfi_param_0,
	.param .u32 _Z19vector_reduction_v2Pfi_param_1
)
{
	.reg .pred 	%p<6>;
	.reg .b32 	%r<14>;
	.reg .b32 	%f<8>;
	.reg .b64 	%rd<11>;

	ld.param.u64 	%rd3, [_Z19vector_reduction_v2Pfi_param_0];
	ld.param.u32 	%r8, [_Z19vector_reduction_v2Pfi_param_1];
	cvta.to.global.u64 	%rd1, %rd3;
	mov.u32 	%r1, %tid.x;
	mov.u32 	%r2, %ctaid.x;
	mov.u32 	%r3, %ntid.x;
	mul.lo.s32 	%r9, %r3, %r2;
	shl.b32 	%r10, %r9, 1;
	add.s32 	%r4, %r10, %r1;
	add.s32 	%r5, %r4, %r3;
	setp.ge.u32 	%p1, %r5, %r8;
	mul.wide.s32 	%rd4, %r4, 4;
	add.s64 	%rd2, %rd1, %rd4;
	@%p1 bra 	$L__BB2_2;
	mul.wide.u32 	%rd5, %r5, 4;
	add.s64 	%rd6, %rd1, %rd5;
	ld.global.f32 	%f1, [%rd6];
	ld.global.f32 	%f2, [%rd2];
	add.f32 	%f3, %f1, %f2;
	st.global.f32 	[%rd2], %f3;
$L__BB2_2:
	setp.lt.u32 	%p2, %r3, 2;
	@%p2 bra 	$L__BB2_7;
	mov.b32 	%r13, 1;
$L__BB2_4:
	add.s32 	%r12, %r13, %r4;
	setp.ge.s32 	%p3, %r12, %r8;
	@%p3 bra 	$L__BB2_6;
	mul.wide.u32 	%rd7, %r13, 4;
	add.s64 	%rd8, %rd2, %rd7;
	ld.global.f32 	%f4, [%rd8];
	ld.global.f32 	%f5, [%rd2];
	add.f32 	%f6, %f4, %f5;
	st.global.f32 	[%rd2], %f6;
$L__BB2_6:
	bar.sync 	0;
	shl.b32 	%r13, %r13, 1;
	setp.lt.u32 	%p4, %r13, %r3;
	@%p4 bra 	$L__BB2_4;
$L__BB2_7:
	setp.ne.s32 	%p5, %r1, 0;
	@%p5 bra 	$L__BB2_9;
	ld.global.f32 	%f7, [%rd2];
	mul.wide.u32 	%rd9, %r2, 4;
	add.s64 	%rd10, %rd1, %rd9;
	st.global.f32 	[%rd10], %f7;
$L__BB2_9:
	ret;

}
	// .globl	_Z19vector_reduction_v3Pfi
.visible .entry _Z19vector_reduction_v3Pfi(
	.param .u64 .ptr .align 1 _Z19vector_reduction_v3Pfi_param_0,
	.param .u32 _Z19vector_reduction_v3Pfi_param_1
)
{
	.reg .pred 	%p<17>;
	.reg .b32 	%r<37>;
	.reg .b32 	%f<34>;
	.reg .b64 	%rd<9>;
	// demoted variable
	.shared .align 4 .b8 _ZZ19vector_reduction_v3PfiE4psum[32];
	ld.param.u64 	%rd2, [_Z19vector_reduction_v3Pfi_param_0];
	ld.param.u32 	%r6, [_Z19vector_reduction_v3Pfi_param_1];
	cvta.to.global.u64 	%rd1, %rd2;
	mov.u32 	%r1, %tid.x;
	mov.u32 	%r2, %ctaid.x;
	mov.u32 	%r3, %ntid.x;
	mul.lo.s32 	%r7, %r3, %r2;
	shl.b32 	%r8, %r7, 1;
	add.s32 	%r4, %r8, %r1;
	setp.ge.s32 	%p1, %r4, %r6;
	mov.f32 	%f32, 0f00000000;
	@%p1 bra 	$L__BB3_2;
	mul.wide.s32 	%rd3, %r4, 4;
	add.s64 	%rd4, %rd1, %rd3;
	ld.global.f32 	%f10, [%rd4];
	add.f32 	%f32, %f10, 0f00000000;
$L__BB3_2:
	add.s32 	%r5, %r4, %r3;
	setp.ge.u32 	%p2, %r5, %r6;
	@%p2 bra 	$L__BB3_4;
	mul.wide.u32 	%rd5, %r5, 4;
	add.s64 	%rd6, %rd1, %rd5;
	ld.global.f32 	%f11, [%rd6];
	add.f32 	%f32, %f32, %f11;
$L__BB3_4:
	mov.b32 	%r9, %f32;
	shfl.sync.down.b32	%r10|%p3, %r9, 16, 31, -1;
	mov.b32 	%f12, %r10;
	add.f32 	%f13, %f32, %f12;
	mov.b32 	%r11, %f13;
	shfl.sync.down.b32	%r12|%p4, %r11, 8, 31, -1;
	mov.b32 	%f14, %r12;
	add.f32 	%f15, %f13, %f14;
	mov.b32 	%r13, %f15;
	shfl.sync.down.b32	%r14|%p5, %r13, 4, 31, -1;
	mov.b32 	%f16, %r14;
	add.f32 	%f17, %f15, %f16;
	mov.b32 	%r15, %f17;
	shfl.sync.down.b32	%r16|%p6, %r15, 2, 31, -1;
	mov.b32 	%f18, %r16;
	add.f32 	%f19, %f17, %f18;
	mov.b32 	%r17, %f19;
	shfl.sync.down.b32	%r18|%p7, %r17, 1, 31, -1;
	mov.b32 	%f20, %r18;
	add.f32 	%f5, %f19, %f20;
	and.b32  	%r19, %r1, 31;
	setp.ne.s32 	%p8, %r19, 0;
	@%p8 bra 	$L__BB3_6;
	shr.u32 	%r20, %r1, 3;
	mov.u32 	%r21, _ZZ19vector_reduction_v3PfiE4psum;
	add.s32 	%r22, %r21, %r20;
	st.shared.f32 	[%r22], %f5;
$L__BB3_6:
	bar.sync 	0;
	setp.gt.u32 	%p9, %r1, 31;
	@%p9 bra 	$L__BB3_11;
	shr.u32 	%r23, %r3, 5;
	setp.ge.u32 	%p10, %r1, %r23;
	mov.f32 	%f33, 0f00000000;
	@%p10 bra 	$L__BB3_9;
	shl.b32 	%r24, %r1, 2;
	mov.u32 	%r25, _ZZ19vector_reduction_v3PfiE4psum;
	add.s32 	%r26, %r25, %r24;
	ld.shared.f32 	%f33, [%r26];
$L__BB3_9:
	mov.b32 	%r27, %f33;
	shfl.sync.down.b32	%r28|%p11, %r27, 16, 31, -1;
	mov.b32 	%f22, %r28;
	add.f32 	%f23, %f33, %f22;
	mov.b32 	%r29, %f23;
	shfl.sync.down.b32	%r30|%p12, %r29, 8, 31, -1;
	mov.b32 	%f24, %r30;
	add.f32 	%f25, %f23, %f24;
	mov.b32 	%r31, %f25;
	shfl.sync.down.b32	%r32|%p13, %r31, 4, 31, -1;
	mov.b32 	%f26, %r32;
	add.f32 	%f27, %f25, %f26;
	mov.b32 	%r33, %f27;
	shfl.sync.down.b32	%r34|%p14, %r33, 2, 31, -1;
	mov.b32 	%f28, %r34;
	add.f32 	%f29, %f27, %f28;
	mov.b32 	%r35, %f29;
	shfl.sync.down.b32	%r36|%p15, %r35, 1, 31, -1;
	mov.b32 	%f30, %r36;
	add.f32 	%f8, %f29, %f30;
	setp.ne.s32 	%p16, %r1, 0;
	@%p16 bra 	$L__BB3_11;
	mul.wide.u32 	%rd7, %r2, 4;
	add.s64 	%rd8, %rd1, %rd7;
	st.global.f32 	[%rd8], %f8;
$L__BB3_11:
	ret;

}


// ===== COMPILED SASS (sm_100) =====

	.target	sm_100

	.elftype	@"ET_EXEC"


//--------------------- .note.nv.tkinfo           --------------------------
	.section	.note.nv.tkinfo,"",@"SHT_NOTE"
	.sectionflags	@"SHF_NOTE_NV_TKINFO"
	.tkinfo
        /*0018*/ 	.word	0x00000002
        /*0030*/ 	.string	""
        /*0030*/ 	.string	"ptxas"
        /*0030*/ 	.string	"Cuda compilation tools, release 13.0, V13.0.88"
        /*0030*/ 	.string	"Build cuda_13.0.r13.0/compiler.36424714_0"
        /*0030*/ 	.string	"-arch sm_100 -m 64 "



//--------------------- .note.nv.cuinfo           --------------------------
	.section	.note.nv.cuinfo,"",@"SHT_NOTE"
	.sectionflags	@"SHF_NOTE_NV_CUINFO"
        /*0018*/ 	.short	0x0002
        /*001a*/ 	.short	0x0064
        /*001c*/ 	.short	0x0082
	.zero		2


//--------------------- .nv.info                  --------------------------
	.section	.nv.info,"",@"SHT_CUDA_INFO"
	.align	4


	//----- nvinfo : EIATTR_REGCOUNT
	.align		4
        /*0000*/ 	.byte	0x04, 0x2f
        /*0002*/ 	.short	(.L_1 - .L_0)
	.align		4
.L_0:
        /*0004*/ 	.word	index@(_Z19vector_reduction_v0Pfi)
        /*0008*/ 	.word	0x0000000e


	//----- nvinfo : EIATTR_FRAME_SIZE
	.align		4
.L_1:
        /*000c*/ 	.byte	0x04, 0x11
        /*000e*/ 	.short	(.L_3 - .L_2)
	.align		4
.L_2:
        /*0010*/ 	.word	index@(_Z19vector_reduction_v0Pfi)
        /*0014*/ 	.word	0x00000000


	//----- nvinfo : EIATTR_REGCOUNT
	.align		4
.L_3:
        /*0018*/ 	.byte	0x04, 0x2f
        /*001a*/ 	.short	(.L_5 - .L_4)
	.align		4
.L_4:
        /*001c*/ 	.word	index@(_Z19vector_reduction_v1Pfi)
        /*0020*/ 	.word	0x0000000e


	//----- nvinfo : EIATTR_FRAME_SIZE
	.align		4
.L_5:
        /*0024*/ 	.byte	0x04, 0x11
        /*0026*/ 	.short	(.L_7 - .L_6)
	.align		4
.L_6:
        /*0028*/ 	.word	index@(_Z19vector_reduction_v1Pfi)
        /*002c*/ 	.word	0x00000000


	//----- nvinfo : EIATTR_REGCOUNT
	.align		4
.L_7:
        /*0030*/ 	.byte	0x04, 0x2f
        /*0032*/ 	.short	(.L_9 - .L_8)
	.align		4
.L_8:
        /*0034*/ 	.word	index@(_Z19vector_reduction_v2Pfi)
        /*0038*/ 	.word	0x00000010


	//----- nvinfo : EIATTR_FRAME_SIZE
	.align		4
.L_9:
        /*003c*/ 	.byte	0x04, 0x11
        /*003e*/ 	.short	(.L_11 - .L_10)
	.align		4
.L_10:
        /*0040*/ 	.word	index@(_Z19vector_reduction_v2Pfi)
        /*0044*/ 	.word	0x00000000


	//----- nvinfo : EIATTR_REGCOUNT
	.align		4
.L_11:
        /*0048*/ 	.byte	0x04, 0x2f
        /*004a*/ 	.short	(.L_13 - .L_12)
	.align		4
.L_12:
        /*004c*/ 	.word	index@(_Z19vector_reduction_v3Pfi)
        /*0050*/ 	.word	0x0000000d


	//----- nvinfo : EIATTR_FRAME_SIZE
	.align		4
.L_13:
        /*0054*/ 	.byte	0x04, 0x11
        /*0056*/ 	.short	(.L_15 - .L_14)
	.align		4
.L_14:
        /*0058*/ 	.word	index@(_Z19vector_reduction_v3Pfi)
        /*005c*/ 	.word	0x00000000


	//----- nvinfo : EIATTR_MIN_STACK_SIZE
	.align		4
.L_15:
        /*0060*/ 	.byte	0x04, 0x12
        /*0062*/ 	.short	(.L_17 - .L_16)
	.align		4
.L_16:
        /*0064*/ 	.word	index@(_Z19vector_reduction_v3Pfi)
        /*0068*/ 	.word	0x00000000


	//----- nvinfo : EIATTR_MIN_STACK_SIZE
	.align		4
.L_17:
        /*006c*/ 	.byte	0x04, 0x12
        /*006e*/ 	.short	(.L_19 - .L_18)
	.align		4
.L_18:
        /*0070*/ 	.word	index@(_Z19vector_reduction_v2Pfi)
        /*0074*/ 	.word	0x00000000


	//----- nvinfo : EIATTR_MIN_STACK_SIZE
	.align		4
.L_19:
        /*0078*/ 	.byte	0x04, 0x12
        /*007a*/ 	.short	(.L_21 - .L_20)
	.align		4
.L_20:
        /*007c*/ 	.word	index@(_Z19vector_reduction_v1Pfi)
        /*0080*/ 	.word	0x00000000


	//----- nvinfo : EIATTR_MIN_STACK_SIZE
	.align		4
.L_21:
        /*0084*/ 	.byte	0x04, 0x12
        /*0086*/ 	.short	(.L_23 - .L_22)
	.align		4
.L_22:
        /*0088*/ 	.word	index@(_Z19vector_reduction_v0Pfi)
        /*008c*/ 	.word	0x00000000
.L_23:


//--------------------- .nv.compat                --------------------------
	.section	.nv.compat,"",@"SHT_CUDA_COMPAT_INFO"
	.align	4
        /*0000*/ 	.byte	0x02, 0x09, 0x00, 0x00, 0x02, 0x02, 0x01, 0x00, 0x02, 0x05, 0x05, 0x00, 0x03, 0x07, 0x01, 0x01
        /*0010*/ 	.byte	0x02, 0x03, 0x00, 0x00, 0x02, 0x06, 0x01, 0x00, 0x04, 0x0b, 0x08, 0x00, 0x09, 0x00, 0x00, 0x00
        /*0020*/ 	.byte	0x00, 0x00, 0x00, 0x00


//--------------------- .nv.info._Z19vector_reduction_v3Pfi --------------------------
	.section	.nv.info._Z19vector_reduction_v3Pfi,"",@"SHT_CUDA_INFO"
	.sectionflags	@""
	.align	4


	//----- nvinfo : EIATTR_CUDA_API_VERSION
	.align		4
        /*0000*/ 	.byte	0x04, 0x37
        /*0002*/ 	.short	(.L_25 - .L_24)
.L_24:
        /*0004*/ 	.word	0x00000082


	//----- nvinfo : EIATTR_KPARAM_INFO
	.align		4
.L_25:
        /*0008*/ 	.byte	0x04, 0x17
        /*000a*/ 	.short	(.L_27 - .L_26)
.L_26:
        /*000c*/ 	.word	0x00000000
        /*0010*/ 	.short	0x0001
        /*0012*/ 	.short	0x0008
        /*0014*/ 	.byte	0x00, 0xf0, 0x11, 0x00


	//----- nvinfo : EIATTR_KPARAM_INFO
	.align		4
.L_27:
        /*0018*/ 	.byte	0x04, 0x17
        /*001a*/ 	.short	(.L_29 - .L_28)
.L_28:
        /*001c*/ 	.word	0x00000000
        /*0020*/ 	.short	0x0000
        /*0022*/ 	.short	0x0000
        /*0024*/ 	.byte	0x00, 0xf5, 0x21, 0x00


	//----- nvinfo : EIATTR_SPARSE_MMA_MASK
	.align		4
.L_29:
        /*0028*/ 	.byte	0x03, 0x50
        /*002a*/ 	.short	0x0000


	//----- nvinfo : EIATTR_MAXREG_COUNT
	.align		4
        /*002c*/ 	.byte	0x03, 0x1b
        /*002e*/ 	.short	0x00ff


	//----- nvinfo : EIATTR_NUM_BARRIERS
	.align		4
        /*0030*/ 	.byte	0x02, 0x4c
        /*0032*/ 	.byte	0x01
	.zero		1


	//----- nvinfo : EIATTR_MERCURY_ISA_VERSION
	.align		4
        /*0034*/ 	.byte	0x03, 0x5f
        /*0036*/ 	.short	0x0101


	//----- nvinfo : EIATTR_COOP_GROUP_MASK_REGIDS
	.align		4
        /*0038*/ 	.byte	0x04, 0x29
        /*003a*/ 	.short	(.L_31 - .L_30)


	//   ....[0]....
.L_30:
        /*003c*/ 	.word	0xffffffff


	//   ....[1]....
        /*0040*/ 	.word	0xffffffff


	//   ....[2]....
        /*0044*/ 	.word	0xffffffff


	//   ....[3]....
        /*0048*/ 	.word	0xffffffff


	//   ....[4]....
        /*004c*/ 	.word	0xffffffff


	//   ....[5]....
        /*0050*/ 	.word	0xffffffff


	//   ....[6]....
        /*0054*/ 	.word	0xffffffff


	//   ....[7]....
        /*0058*/ 	.word	0xffffffff


	//   ....[8]....
        /*005c*/ 	.word	0xffffffff


	//   ....[9]....
        /*0060*/ 	.word	0xffffffff


	//----- nvinfo : EIATTR_COOP_GROUP_INSTR_OFFSETS
	.align		4
.L_31:
        /*0064*/ 	.byte	0x04, 0x28
        /*0066*/ 	.short	(.L_33 - .L_32)


	//   ....[0]....
.L_32:
        /*0068*/ 	.word	0x00000140


	//   ....[1]....
        /*006c*/ 	.word	0x00000160


	//   ....[2]....
        /*0070*/ 	.word	0x00000180


	//   ....[3]....
        /*0074*/ 	.word	0x000001b0


	//   ....[4]....
        /*0078*/ 	.word	0x000001e0


	//   ....[5]....
        /*007c*/ 	.word	0x00000300


	//   ....[6]....
        /*0080*/ 	.word	0x00000320


	//   ....[7]....
        /*0084*/ 	.word	0x00000340


	//   ....[8]....
        /*0088*/ 	.word	0x00000360


	//   ....[9]....
        /*008c*/ 	.word	0x00000380


	//----- nvinfo : EIATTR_VRC_CTA_INIT_COUNT
	.align		4
.L_33:
        /*0090*/ 	.byte	0x02, 0x4a
	.zero		1
	.zero		1


	//----- nvinfo : EIATTR_EXIT_INSTR_OFFSETS
	.align		4
        /*0094*/ 	.byte	0x04, 0x1c
        /*0096*/ 	.short	(.L_35 - .L_34)


	//   ....[0]....
.L_34:
        /*0098*/ 	.word	0x00000260


	//   ....[1]....
        /*009c*/ 	.word	0x00000390


	//   ....[2]....
        /*00a0*/ 	.word	0x000003e0


	//----- nvinfo : EIATTR_CBANK_PARAM_SIZE
	.align		4
.L_35:
        /*00a4*/ 	.byte	0x03, 0x19
        /*00a6*/ 	.short	0x000c


	//----- nvinfo : EIATTR_PARAM_CBANK
	.align		4
        /*00a8*/ 	.byte	0x04, 0x0a
        /*00aa*/ 	.short	(.L_37 - .L_36)
	.align		4
.L_36:
        /*00ac*/ 	.word	index@(.nv.constant0._Z19vector_reduction_v3Pfi)
        /*00b0*/ 	.short	0x0380
        /*00b2*/ 	.short	0x000c


	//----- nvinfo : EIATTR_SW_WAR
	.align		4
.L_37:
        /*00b4*/ 	.byte	0x04, 0x36
        /*00b6*/ 	.short	(.L_39 - .L_38)
.L_38:
        /*00b8*/ 	.word	0x00000008
.L_39:


//--------------------- .nv.info._Z19vector_reduction_v2Pfi --------------------------
	.section	.nv.info._Z19vector_reduction_v2Pfi,"",@"SHT_CUDA_INFO"
	.sectionflags	@""
	.align	4


	//----- nvinfo : EIATTR_CUDA_API_VERSION
	.align		4
        /*0000*/ 	.byte	0x04, 0x37
        /*0002*/ 	.short	(.L_41 - .L_40)
.L_40:
        /*0004*/ 	.word	0x00000082


	//----- nvinfo : EIATTR_KPARAM_INFO
	.align		4
.L_41:
        /*0008*/ 	.byte	0x04, 0x17
        /*000a*/ 	.short	(.L_43 - .L_42)
.L_42:
        /*000c*/ 	.word	0x00000000
        /*0010*/ 	.short	0x0001
        /*0012*/ 	.short	0x0008
        /*0014*/ 	.byte	0x00, 0xf0, 0x11, 0x00


	//----- nvinfo : EIATTR_KPARAM_INFO
	.align		4
.L_43:
        /*0018*/ 	.byte	0x04, 0x17
        /*001a*/ 	.short	(.L_45 - .L_44)
.L_44:
        /*001c*/ 	.word	0x00000000
        /*0020*/ 	.short	0x0000
        /*0022*/ 	.short	0x0000
        /*0024*/ 	.byte	0x00, 0xf5, 0x21, 0x00


	//----- nvinfo : EIATTR_SPARSE_MMA_MASK
	.align		4
.L_45:
        /*0028*/ 	.byte	0x03, 0x50
        /*002a*/ 	.short	0x0000


	//----- nvinfo : EIATTR_MAXREG_COUNT
	.align		4
        /*002c*/ 	.byte	0x03, 0x1b
        /*002e*/ 	.short	0x00ff


	//----- nvinfo : EIATTR_NUM_BARRIERS
	.align		4
        /*0030*/ 	.byte	0x02, 0x4c
        /*0032*/ 	.byte	0x01
	.zero		1


	//----- nvinfo : EIATTR_MERCURY_ISA_VERSION
	.align		4
        /*0034*/ 	.byte	0x03, 0x5f
        /*0036*/ 	.short	0x0101


	//----- nvinfo : EIATTR_VRC_CTA_INIT_COUNT
	.align		4
        /*0038*/ 	.byte	0x02, 0x4a
	.zero		1
	.zero		1


	//----- nvinfo : EIATTR_EXIT_INSTR_OFFSETS
	.align		4
        /*003c*/ 	.byte	0x04, 0x1c
        /*003e*/ 	.short	(.L_47 - .L_46)


	//   ....[0]....
.L_46:
        /*0040*/ 	.word	0x00000270


	//   ....[1]....
        /*0044*/ 	.word	0x000002c0


	//----- nvinfo : EIATTR_CRS_STACK_SIZE
	.align		4
.L_47:
        /*0048*/ 	.byte	0x04, 0x1e
        /*004a*/ 	.short	(.L_49 - .L_48)
.L_48:
        /*004c*/ 	.word	0x00000000


	//----- nvinfo : EIATTR_CBANK_PARAM_SIZE
	.align		4
.L_49:
        /*0050*/ 	.byte	0x03, 0x19
        /*0052*/ 	.short	0x000c


	//----- nvinfo : EIATTR_PARAM_CBANK
	.align		4
        /*0054*/ 	.byte	0x04, 0x0a
        /*0056*/ 	.short	(.L_51 - .L_50)
	.align		4
.L_50:
        /*0058*/ 	.word	index@(.nv.constant0._Z19vector_reduction_v2Pfi)
        /*005c*/ 	.short	0x0380
        /*005e*/ 	.short	0x000c


	//----- nvinfo : EIATTR_SW_WAR
	.align		4
.L_51:
        /*0060*/ 	.byte	0x04, 0x36
        /*0062*/ 	.short	(.L_53 - .L_52)
.L_52:
        /*0064*/ 	.word	0x00000008
.L_53:


//--------------------- .nv.info._Z19vector_reduction_v1Pfi --------------------------
	.section	.nv.info._Z19vector_reduction_v1Pfi,"",@"SHT_CUDA_INFO"
	.sectionflags	@""
	.align	4


	//----- nvinfo : EIATTR_CUDA_API_VERSION
	.align		4
        /*0000*/ 	.byte	0x04, 0x37
        /*0002*/ 	.short	(.L_55 - .L_54)
.L_54:
        /*0004*/ 	.word	0x00000082


	//----- nvinfo : EIATTR_KPARAM_INFO
	.align		4
.L_55:
        /*0008*/ 	.byte	0x04, 0x17
        /*000a*/ 	.short	(.L_57 - .L_56)
.L_56:
        /*000c*/ 	.word	0x00000000
        /*0010*/ 	.short	0x0001
        /*0012*/ 	.short	0x0008
        /*0014*/ 	.byte	0x00, 0xf0, 0x11, 0x00


	//----- nvinfo : EIATTR_KPARAM_INFO
	.align		4
.L_57:
        /*0018*/ 	.byte	0x04, 0x17
        /*001a*/ 	.short	(.L_59 - .L_58)
.L_58:
        /*001c*/ 	.word	0x00000000
        /*0020*/ 	.short	0x0000
        /*0022*/ 	.short	0x0000
        /*0024*/ 	.byte	0x00, 0xf5, 0x21, 0x00


	//----- nvinfo : EIATTR_SPARSE_MMA_MASK
	.align		4
.L_59:
        /*0028*/ 	.byte	0x03, 0x50
        /*002a*/ 	.short	0x0000


	//----- nvinfo : EIATTR_MAXREG_COUNT
	.align		4
        /*002c*/ 	.byte	0x03, 0x1b
        /*002e*/ 	.short	0x00ff


	//----- nvinfo : EIATTR_NUM_BARRIERS
	.align		4
        /*0030*/ 	.byte	0x02, 0x4c
        /*0032*/ 	.byte	0x01
	.zero		1


	//----- nvinfo : EIATTR_MERCURY_ISA_VERSION
	.align		4
        /*0034*/ 	.byte	0x03, 0x5f
        /*0036*/ 	.short	0x0101


	//----- nvinfo : EIATTR_VRC_CTA_INIT_COUNT
	.align		4
        /*0038*/ 	.byte	0x02, 0x4a
	.zero		1
	.zero		1


	//----- nvinfo : EIATTR_EXIT_INSTR_OFFSETS
	.align		4
        /*003c*/ 	.byte	0x04, 0x1c
        /*003e*/ 	.short	(.L_61 - .L_60)


	//   ....[0]....
.L_60:
        /*0040*/ 	.word	0x000001d0


	//   ....[1]....
        /*0044*/ 	.word	0x00000220


	//----- nvinfo : EIATTR_CRS_STACK_SIZE
	.align		4
.L_61:
        /*0048*/ 	.byte	0x04, 0x1e
        /*004a*/ 	.short	(.L_63 - .L_62)
.L_62:
        /*004c*/ 	.word	0x00000000


	//----- nvinfo : EIATTR_CBANK_PARAM_SIZE
	.align		4
.L_63:
        /*0050*/ 	.byte	0x03, 0x19
        /*0052*/ 	.short	0x000c


	//----- nvinfo : EIATTR_PARAM_CBANK
	.align		4
        /*0054*/ 	.byte	0x04, 0x0a
        /*0056*/ 	.short	(.L_65 - .L_64)
	.align		4
.L_64:
        /*0058*/ 	.word	index@(.nv.constant0._Z19vector_reduction_v1Pfi)
        /*005c*/ 	.short	0x0380
        /*005e*/ 	.short	0x000c


	//----- nvinfo : EIATTR_SW_WAR
	.align		4
.L_65:
        /*0060*/ 	.byte	0x04, 0x36
        /*0062*/ 	.short	(.L_67 - .L_66)
.L_66:
        /*0064*/ 	.word	0x00000008
.L_67:


//--------------------- .nv.info._Z19vector_reduction_v0Pfi --------------------------
	.section	.nv.info._Z19vector_reduction_v0Pfi,"",@"SHT_CUDA_INFO"
	.sectionflags	@""
	.align	4


	//----- nvinfo : EIATTR_CUDA_API_VERSION
	.align		4
        /*0000*/ 	.byte	0x04, 0x37
        /*0002*/ 	.short	(.L_69 - .L_68)
.L_68:
        /*0004*/ 	.word	0x00000082


	//----- nvinfo : EIATTR_KPARAM_INFO
	.align		4
.L_69:
        /*0008*/ 	.byte	0x04, 0x17
        /*000a*/ 	.short	(.L_71 - .L_70)
.L_70:
        /*000c*/ 	.word	0x00000000
        /*0010*/ 	.short	0x0001
        /*0012*/ 	.short	0x0008
        /*0014*/ 	.byte	0x00, 0xf0, 0x11, 0x00


	//----- nvinfo : EIATTR_KPARAM_INFO
	.align		4
.L_71:
        /*0018*/ 	.byte	0x04, 0x17
        /*001a*/ 	.short	(.L_73 - .L_72)
.L_72:
        /*001c*/ 	.word	0x00000000
        /*0020*/ 	.short	0x0000
        /*0022*/ 	.short	0x0000
        /*0024*/ 	.byte	0x00, 0xf5, 0x21, 0x00


	//----- nvinfo : EIATTR_SPARSE_MMA_MASK
	.align		4
.L_73:
        /*0028*/ 	.byte	0x03, 0x50
        /*002a*/ 	.short	0x0000


	//----- nvinfo : EIATTR_MAXREG_COUNT
	.align		4
        /*002c*/ 	.byte	0x03, 0x1b
        /*002e*/ 	.short	0x00ff


	//----- nvinfo : EIATTR_NUM_BARRIERS
	.align		4
        /*0030*/ 	.byte	0x02, 0x4c
        /*0032*/ 	.byte	0x01
	.zero		1


	//----- nvinfo : EIATTR_MERCURY_ISA_VERSION
	.align		4
        /*0034*/ 	.byte	0x03, 0x5f
        /*0036*/ 	.short	0x0101


	//----- nvinfo : EIATTR_VRC_CTA_INIT_COUNT
	.align		4
        /*0038*/ 	.byte	0x02, 0x4a
	.zero		1
	.zero		1


	//----- nvinfo : EIATTR_EXIT_INSTR_OFFSETS
	.align		4
        /*003c*/ 	.byte	0x04, 0x1c
        /*003e*/ 	.short	(.L_75 - .L_74)


	//   ....[0]....
.L_74:
        /*0040*/ 	.word	0x000001e0


	//   ....[1]....
        /*0044*/ 	.word	0x00000230


	//----- nvinfo : EIATTR_CRS_STACK_SIZE
	.align		4
.L_75:
        /*0048*/ 	.byte	0x04, 0x1e
        /*004a*/ 	.short	(.L_77 - .L_76)
.L_76:
        /*004c*/ 	.word	0x00000000


	//----- nvinfo : EIATTR_CBANK_PARAM_SIZE
	.align		4
.L_77:
        /*0050*/ 	.byte	0x03, 0x19
        /*0052*/ 	.short	0x000c


	//----- nvinfo : EIATTR_PARAM_CBANK
	.align		4
        /*0054*/ 	.byte	0x04, 0x0a
        /*0056*/ 	.short	(.L_79 - .L_78)
	.align		4
.L_78:
        /*0058*/ 	.word	index@(.nv.constant0._Z19vector_reduction_v0Pfi)
        /*005c*/ 	.short	0x0380
        /*005e*/ 	.short	0x000c


	//----- nvinfo : EIATTR_SW_WAR
	.align		4
.L_79:
        /*0060*/ 	.byte	0x04, 0x36
        /*0062*/ 	.short	(.L_81 - .L_80)
.L_80:
        /*0064*/ 	.word	0x00000008
.L_81:


//--------------------- .nv.callgraph             --------------------------
	.section	.nv.callgraph,"",@"SHT_CUDA_CALLGRAPH"
	.align	4
	.sectionentsize	8
	.align		4
        /*0000*/ 	.word	0x00000000
	.align		4
        /*0004*/ 	.word	0xffffffff
	.align		4
        /*0008*/ 	.word	0x00000000
	.align		4
        /*000c*/ 	.word	0xfffffffe
	.align		4
        /*0010*/ 	.word	0x00000000
	.align		4
        /*0014*/ 	.word	0xfffffffd
	.align		4
        /*0018*/ 	.word	0x00000000
	.align		4
        /*001c*/ 	.word	0xfffffffc


//--------------------- .text._Z19vector_reduction_v3Pfi --------------------------
	.section	.text._Z19vector_reduction_v3Pfi,"ax",@progbits
	.align	128
        .global         _Z19vector_reduction_v3Pfi
        .type           _Z19vector_reduction_v3Pfi,@function
        .size           _Z19vector_reduction_v3Pfi,(.L_x_18 - _Z19vector_reduction_v3Pfi)
        .other          _Z19vector_reduction_v3Pfi,@"STO_CUDA_ENTRY STV_DEFAULT"
_Z19vector_reduction_v3Pfi:
.text._Z19vector_reduction_v3Pfi:
[----:B------:R-:W-:Y:S01]  /*0000*/  LDC R1, c[0x0][0x37c] ;  /* 0x0000df00ff017b82 */ /* 0x000fe20000000800 */
[----:B------:R-:W0:Y:S01]  /*0010*/  S2R R0, SR_CTAID.X ;  /* 0x0000000000007919 */ /* 0x000e220000002500 */
[----:B------:R-:W0:Y:S01]  /*0020*/  LDCU UR5, c[0x0][0x360] ;  /* 0x00006c00ff0577ac */ /* 0x000e220008000800 */
[----:B------:R-:W1:Y:S01]  /*0030*/  S2R R2, SR_TID.X ;  /* 0x0000000000027919 */ /* 0x000e620000002100 */
[----:B------:R-:W2:Y:S01]  /*0040*/  LDCU UR4, c[0x0][0x388] ;  /* 0x00007100ff0477ac */ /* 0x000ea20008000800 */
[----:B------:R-:W3:Y:S01]  /*0050*/  LDCU.64 UR6, c[0x0][0x358] ;  /* 0x00006b00ff0677ac */ /* 0x000ee20008000a00 */
[----:B0-----:R-:W-:-:S05]  /*0060*/  IMAD R3, R0, UR5, RZ ;  /* 0x0000000500037c24 */ /* 0x001fca000f8e02ff */
[----:B-1----:R-:W-:-:S04]  /*0070*/  LEA R3, R3, R2, 0x1 ;  /* 0x0000000203037211 */ /* 0x002fc800078e08ff */
[C---:B--2---:R-:W-:Y:S02]  /*0080*/  ISETP.GE.AND P0, PT, R3.reuse, UR4, PT ;  /* 0x0000000403007c0c */ /* 0x044fe4000bf06270 */
[----:B------:R-:W-:-:S04]  /*0090*/  IADD3 R9, PT, PT, R3, UR5, RZ ;  /* 0x0000000503097c10 */ /* 0x000fc8000fffe0ff */
[----:B------:R-:W-:-:S07]  /*00a0*/  ISETP.GE.U32.AND P1, PT, R9, UR4, PT ;  /* 0x0000000409007c0c */ /* 0x000fce000bf26070 */
[----:B------:R-:W0:Y:S08]  /*00b0*/  @!P0 LDC.64 R4, c[0x0][0x380] ;  /* 0x0000e000ff048b82 */ /* 0x000e300000000a00 */
[----:B------:R-:W1:Y:S01]  /*00c0*/  @!P1 LDC.64 R6, c[0x0][0x380] ;  /* 0x0000e000ff069b82 */ /* 0x000e620000000a00 */
[----:B0-----:R-:W-:-:S06]  /*00d0*/  @!P0 IMAD.WIDE R4, R3, 0x4, R4 ;  /* 0x0000000403048825 */ /* 0x001fcc00078e0204 */
[----:B---3--:R-:W2:Y:S01]  /*00e0*/  @!P0 LDG.E R4, desc[UR6][R4.64] ;  /* 0x0000000604048981 */ /* 0x008ea2000c1e1900 */
[----:B-1----:R-:W-:-:S06]  /*00f0*/  @!P1 IMAD.WIDE.U32 R6, R9, 0x4, R6 ;  /* 0x0000000409069825 */ /* 0x002fcc00078e0006 */
[----:B------:R-:W3:Y:S01]  /*0100*/  @!P1 LDG.E R6, desc[UR6][R6.64] ;  /* 0x0000000606069981 */ /* 0x000ee2000c1e1900 */
[----:B------:R-:W-:Y:S02]  /*0110*/  HFMA2 R3, -RZ, RZ, 0, 0 ;  /* 0x00000000ff037431 */ /* 0x000fe400000001ff */
[----:B--2---:R-:W-:-:S04]  /*0120*/  @!P0 FADD R3, RZ, R4 ;  /* 0x00000004ff038221 */ /* 0x004fc80000000000 */
[----:B---3--:R-:W-:-:S05]  /*0130*/  @!P1 FADD R3, R3, R6 ;  /* 0x0000000603039221 */ /* 0x008fca0000000000 */
[----:B------:R-:W0:Y:S02]  /*0140*/  SHFL.DOWN PT, R8, R3, 0x10, 0x1f ;  /* 0x0a001f0003087f89 */ /* 0x000e2400000e0000 */
[----:B0-----:R-:W-:-:S05]  /*0150*/  FADD R8, R8, R3 ;  /* 0x0000000308087221 */ /* 0x001fca0000000000 */
[----:B------:R-:W0:Y:S02]  /*0160*/  SHFL.DOWN PT, R9, R8, 0x8, 0x1f ;  /* 0x09001f0008097f89 */ /* 0x000e2400000e0000 */
[----:B0-----:R-:W-:-:S05]  /*0170*/  FADD R9, R8, R9 ;  /* 0x0000000908097221 */ /* 0x001fca0000000000 */
[----:B------:R-:W0:Y:S01]  /*0180*/  SHFL.DOWN PT, R10, R9, 0x4, 0x1f ;  /* 0x08801f00090a7f89 */ /* 0x000e2200000e0000 */
[----:B------:R-:W-:Y:S01]  /*0190*/  LOP3.LUT P0, RZ, R2, 0x1f, RZ, 0xc0, !PT ;  /* 0x0000001f02ff7812 */ /* 0x000fe2000780c0ff */
[----:B0-----:R-:W-:-:S05]  /*01a0*/  FADD R10, R9, R10 ;  /* 0x0000000a090a7221 */ /* 0x001fca0000000000 */
[----:B------:R-:W0:Y:S07]  /*01b0*/  SHFL.DOWN PT, R5, R10, 0x2, 0x1f ;  /* 0x08401f000a057f89 */ /* 0x000e2e00000e0000 */
[----:B------:R-:W1:Y:S01]  /*01c0*/  @!P0 S2R R6, SR_CgaCtaId ;  /* 0x0000000000068919 */ /* 0x000e620000008800 */
[----:B0-----:R-:W-:-:S05]  /*01d0*/  FADD R5, R10, R5 ;  /* 0x000000050a057221 */ /* 0x001fca0000000000 */
[----:B------:R-:W0:Y:S01]  /*01e0*/  SHFL.DOWN PT, R4, R5, 0x1, 0x1f ;  /* 0x08201f0005047f89 */ /* 0x000e2200000e0000 */
[----:B------:R-:W-:-:S04]  /*01f0*/  @!P0 MOV R3, 0x400 ;  /* 0x0000040000038802 */ /* 0x000fc80000000f00 */
[----:B-1----:R-:W-:-:S04]  /*0200*/  @!P0 LEA R3, R6, R3, 0x18 ;  /* 0x0000000306038211 */ /* 0x002fc800078ec0ff */
[----:B------:R-:W-:Y:S01]  /*0210*/  @!P0 LEA.HI R3, R2, R3, RZ, 0x1d ;  /* 0x0000000302038211 */ /* 0x000fe200078fe8ff */
[----:B0-----:R-:W-:-:S05]  /*0220*/  FADD R4, R5, R4 ;  /* 0x0000000405047221 */ /* 0x001fca0000000000 */
[----:B------:R0:W-:Y:S01]  /*0230*/  @!P0 STS [R3], R4 ;  /* 0x0000000403008388 */ /* 0x0001e20000000800 */
[----:B------:R-:W-:Y:S01]  /*0240*/  BAR.SYNC.DEFER_BLOCKING 0x0 ;  /* 0x0000000000007b1d */ /* 0x000fe20000010000 */
[----:B------:R-:W-:-:S13]  /*0250*/  ISETP.GT.U32.AND P1, PT, R2, 0x1f, PT ;  /* 0x0000001f0200780c */ /* 0x000fda0003f24070 */
[----:B0-----:R-:W-:Y:S05]  /*0260*/  @P1 EXIT ;  /* 0x000000000000194d */ /* 0x001fea0003800000 */
[----:B------:R-:W-:-:S06]  /*0270*/  USHF.R.U32.HI UR4, URZ, 0x5, UR5 ;  /* 0x00000005ff047899 */ /* 0x000fcc0008011605 */
[----:B------:R-:W-:-:S13]  /*0280*/  ISETP.GE.U32.AND P0, PT, R2, UR4, PT ;  /* 0x0000000402007c0c */ /* 0x000fda000bf06070 */
[----:B------:R-:W0:Y:S01]  /*0290*/  @!P0 S2R R4, SR_CgaCtaId ;  /* 0x0000000000048919 */ /* 0x000e220000008800 */
[----:B------:R-:W-:-:S04]  /*02a0*/  @!P0 MOV R3, 0x400 ;  /* 0x0000040000038802 */ /* 0x000fc80000000f00 */
[----:B0-----:R-:W-:Y:S02]  /*02b0*/  @!P0 LEA R5, R4, R3, 0x18 ;  /* 0x0000000304058211 */ /* 0x001fe400078ec0ff */
[----:B------:R-:W-:Y:S02]  /*02c0*/  MOV R3, RZ ;  /* 0x000000ff00037202 */ /* 0x000fe40000000f00 */
[----:B------:R-:W-:-:S05]  /*02d0*/  @!P0 LEA R4, R2, R5, 0x2 ;  /* 0x0000000502048211 */ /* 0x000fca00078e10ff */
[----:B------:R-:W0:Y:S01]  /*02e0*/  @!P0 LDS R3, [R4] ;  /* 0x0000000004038984 */ /* 0x000e220000000800 */
[----:B------:R-:W-:-:S03]  /*02f0*/  ISETP.NE.AND P0, PT, R2, RZ, PT ;  /* 0x000000ff0200720c */ /* 0x000fc60003f05270 */
[----:B0-----:R-:W0:Y:S02]  /*0300*/  SHFL.DOWN PT, R6, R3, 0x10, 0x1f ;  /* 0x0a001f0003067f89 */ /* 0x001e2400000e0000 */
[----:B0-----:R-:W-:-:S05]  /*0310*/  FADD R6, R6, R3 ;  /* 0x0000000306067221 */ /* 0x001fca0000000000 */
[----:B------:R-:W0:Y:S02]  /*0320*/  SHFL.DOWN PT, R5, R6, 0x8, 0x1f ;  /* 0x09001f0006057f89 */ /* 0x000e2400000e0000 */
[----:B0-----:R-:W-:-:S05]  /*0330*/  FADD R5, R6, R5 ;  /* 0x0000000506057221 */ /* 0x001fca0000000000 */
[----:B------:R-:W0:Y:S02]  /*0340*/  SHFL.DOWN PT, R8, R5, 0x4, 0x1f ;  /* 0x08801f0005087f89 */ /* 0x000e2400000e0000 */
[----:B0-----:R-:W-:-:S05]  /*0350*/  FADD R8, R5, R8 ;  /* 0x0000000805087221 */ /* 0x001fca0000000000 */
[----:B------:R-:W0:Y:S02]  /*0360*/  SHFL.DOWN PT, R7, R8, 0x2, 0x1f ;  /* 0x08401f0008077f89 */ /* 0x000e2400000e0000 */
[----:B0-----:R-:W-:-:S05]  /*0370*/  FADD R7, R8, R7 ;  /* 0x0000000708077221 */ /* 0x001fca0000000000 */
[----:B------:R0:W1:Y:S01]  /*0380*/  SHFL.DOWN PT, R10, R7, 0x1, 0x1f ;  /* 0x08201f00070a7f89 */ /* 0x00006200000e0000 */
[----:B------:R-:W-:Y:S05]  /*0390*/  @P0 EXIT ;  /* 0x000000000000094d */ /* 0x000fea0003800000 */
[----:B------:R-:W2:Y:S01]  /*03a0*/  LDC.64 R2, c[0x0][0x380] ;  /* 0x0000e000ff027b82 */ /* 0x000ea20000000a00 */
[----:B01----:R-:W-:Y:S01]  /*03b0*/  FADD R7, R7, R10 ;  /* 0x0000000a07077221 */ /* 0x003fe20000000000 */
[----:B--2---:R-:W-:-:S05]  /*03c0*/  IMAD.WIDE.U32 R2, R0, 0x4, R2 ;  /* 0x0000000400027825 */ /* 0x004fca00078e0002 */
[----:B------:R-:W-:Y:S01]  /*03d0*/  STG.E desc[UR6][R2.64], R7 ;  /* 0x0000000702007986 */ /* 0x000fe2000c101906 */
[----:B------:R-:W-:Y:S05]  /*03e0*/  EXIT ;  /* 0x000000000000794d */ /* 0x000fea0003800000 */
.L_x_0:
[----:B------:R-:W-:-:S00]  /*03f0*/  BRA `(.L_x_0) ;  /* 0xfffffffc00fc7947 */ /* 0x000fc0000383ffff */
[----:B------:R-:W-:-:S00]  /*0400*/  NOP ;  /* 0x0000000000007918 */ /* 0x000fc00000000000 */
[----:B------:R-:W-:-:S00]  /*0410*/  NOP ;  /* 0x0000000000007918 */ /* 0x000fc00000000000 */
[----:B------:R-:W-:-:S00]  /*0420*/  NOP ;  /* 0x0000000000007918 */ /* 0x000fc00000000000 */
[----:B------:R-:W-:-:S00]  /*0430*/  NOP ;  /* 0x0000000000007918 */ /* 0x000fc00000000000 */
[----:B------:R-:W-:-:S00]  /*0440*/  NOP ;  /* 0x0000000000007918 */ /* 0x000fc00000000000 */
[----:B------:R-:W-:-:S00]  /*0450*/  NOP ;  /* 0x0000000000007918 */ /* 0x000fc00000000000 */
[----:B------:R-:W-:-:S00]  /*0460*/  NOP ;  /* 0x0000000000007918 */ /* 0x000fc00000000000 */
[----:B------:R-:W-:-:S00]  /*0470*/  NOP ;  /* 0x0000000000007918 */ /* 0x000fc00000000000 */
.L_x_18:


//--------------------- .text._Z19vector_reduction_v2Pfi --------------------------
	.section	.text._Z19vector_reduction_v2Pfi,"ax",@progbits
	.align	128
        .global         _Z19vector_reduction_v2Pfi
        .type           _Z19vector_reduction_v2Pfi,@function
        .size           _Z19vector_reduction_v2Pfi,(.L_x_19 - _Z19vector_reduction_v2Pfi)
        .other          _Z19vector_reduction_v2Pfi,@"STO_CUDA_ENTRY STV_DEFAULT"
_Z19vector_reduction_v2Pfi:
.text._Z19vector_reduction_v2Pfi:
[----:B------:R-:W-:Y:S01]  /*0000*/  LDC R1, c[0x0][0x37c] ;  /* 0x0000df00ff017b82 */ /* 0x000fe20000000800 */
[----:B------:R-:W0:Y:S01]  /*0010*/  S2R R13, SR_CTAID.X ;  /* 0x00000000000d7919 */ /* 0x000e220000002500 */
[----:B------:R-:W0:Y:S06]  /*0020*/  LDCU UR6, c[0x0][0x360] ;  /* 0x00006c00ff0677ac */ /* 0x000e2c0008000800 */
[----:B------:R-:W1:Y:S01]  /*0030*/  LDC.64 R4, c[0x0][0x380] ;  /* 0x0000e000ff047b82 */ /* 0x000e620000000a00 */
[----:B------:R-:W-:Y:S01]  /*0040*/  BSSY.RECONVERGENT B0, `(.L_x_1) ;  /* 0x000000f000007945 */ /* 0x000fe20003800200 */
[----:B------:R-:W2:Y:S01]  /*0050*/  S2R R11, SR_TID.X ;  /* 0x00000000000b7919 */ /* 0x000ea20000002100 */
[----:B------:R-:W3:Y:S01]  /*0060*/  LDCU UR4, c[0x0][0x388] ;  /* 0x00007100ff0477ac */ /* 0x000ee20008000800 */
[----:B0-----:R-:W-:-:S05]  /*0070*/  IMAD R0, R13, UR6, RZ ;  /* 0x000000060d007c24 */ /* 0x001fca000f8e02ff */
[----:B--2---:R-:W-:-:S04]  /*0080*/  LEA R7, R0, R11, 0x1 ;  /* 0x0000000b00077211 */ /* 0x004fc800078e08ff */
[C---:B------:R-:W-:Y:S01]  /*0090*/  IADD3 R9, PT, PT, R7.reuse, UR6, RZ ;  /* 0x0000000607097c10 */ /* 0x040fe2000fffe0ff */
[----:B-1----:R-:W-:-:S03]  /*00a0*/  IMAD.WIDE R2, R7, 0x4, R4 ;  /* 0x0000000407027825 */ /* 0x002fc600078e0204 */
[----:B---3--:R-:W-:Y:S01]  /*00b0*/  ISETP.GE.U32.AND P0, PT, R9, UR4, PT ;  /* 0x0000000409007c0c */ /* 0x008fe2000bf06070 */
[----:B------:R-:W0:-:S12]  /*00c0*/  LDCU.64 UR4, c[0x0][0x358] ;  /* 0x00006b00ff0477ac */ /* 0x000e180008000a00 */
[----:B------:R-:W-:Y:S05]  /*00d0*/  @P0 BRA `(.L_x_2) ;  /* 0x0000000000140947 */ /* 0x000fea0003800000 */
[----:B------:R-:W-:Y:S02]  /*00e0*/  IMAD.WIDE.U32 R4, R9, 0x4, R4 ;  /* 0x0000000409047825 */ /* 0x000fe400078e0004 */
[----:B0-----:R-:W2:Y:S04]  /*00f0*/  LDG.E R9, desc[UR4][R2.64] ;  /* 0x0000000402097981 */ /* 0x001ea8000c1e1900 */
[----:B------:R-:W2:Y:S02]  /*0100*/  LDG.E R4, desc[UR4][R4.64] ;  /* 0x0000000404047981 */ /* 0x000ea4000c1e1900 */
[----:B--2---:R-:W-:-:S05]  /*0110*/  FADD R9, R4, R9 ;  /* 0x0000000904097221 */ /* 0x004fca0000000000 */
[----:B------:R1:W-:Y:S02]  /*0120*/  STG.E desc[UR4][R2.64], R9 ;  /* 0x0000000902007986 */ /* 0x0003e4000c101904 */
.L_x_2:
[----:B0-----:R-:W-:Y:S05]  /*0130*/  BSYNC.RECONVERGENT B0 ;  /* 0x0000000000007941 */ /* 0x001fea0003800200 */
.L_x_1:
[----:B------:R-:W-:-:S09]  /*0140*/  UISETP.GE.U32.AND UP0, UPT, UR6, 0x2, UPT ;  /* 0x000000020600788c */ /* 0x000fd2000bf06070 */
[----:B------:R-:W-:Y:S05]  /*0150*/  BRA.U !UP0, `(.L_x_3) ;  /* 0x0000000108407547 */ /* 0x000fea000b800000 */
[----:B------:R-:W-:Y:S01]  /*0160*/  HFMA2 R0, -RZ, RZ, 0, 5.9604644775390625e-08 ;  /* 0x00000001ff007431 */ /* 0x000fe200000001ff */
[----:B------:R-:W0:Y:S06]  /*0170*/  LDCU UR7, c[0x0][0x388] ;  /* 0x00007100ff0777ac */ /* 0x000e2c0008000800 */
.L_x_6:
[----:B------:R-:W-:Y:S01]  /*0180*/  IADD3 R4, PT, PT, R7, R0, RZ ;  /* 0x0000000007047210 */ /* 0x000fe20007ffe0ff */
[----:B------:R-:W-:Y:S03]  /*0190*/  BSSY.RECONVERGENT B0, `(.L_x_4) ;  /* 0x0000008000007945 */ /* 0x000fe60003800200 */
[----:B0-----:R-:W-:-:S13]  /*01a0*/  ISETP.GE.AND P0, PT, R4, UR7, PT ;  /* 0x0000000704007c0c */ /* 0x001fda000bf06270 */
[----:B------:R-:W-:Y:S05]  /*01b0*/  @P0 BRA `(.L_x_5) ;  /* 0x0000000000140947 */ /* 0x000fea0003800000 */
[----:B------:R-:W-:Y:S01]  /*01c0*/  IMAD.WIDE.U32 R4, R0, 0x4, R2 ;  /* 0x0000000400047825 */ /* 0x000fe200078e0002 */
[----:B-1----:R-:W2:Y:S05]  /*01d0*/  LDG.E R9, desc[UR4][R2.64] ;  /* 0x0000000402097981 */ /* 0x002eaa000c1e1900 */
[----:B------:R-:W2:Y:S02]  /*01e0*/  LDG.E R4, desc[UR4][R4.64] ;  /* 0x0000000404047981 */ /* 0x000ea4000c1e1900 */
[----:B--2---:R-:W-:-:S05]  /*01f0*/  FADD R9, R4, R9 ;  /* 0x0000000904097221 */ /* 0x004fca0000000000 */
[----:B------:R0:W-:Y:S02]  /*0200*/  STG.E desc[UR4][R2.64], R9 ;  /* 0x0000000902007986 */ /* 0x0001e4000c101904 */
.L_x_5:
[----:B------:R-:W-:Y:S05]  /*0210*/  BSYNC.RECONVERGENT B0 ;  /* 0x0000000000007941 */ /* 0x000fea0003800200 */
.L_x_4:
[----:B------:R-:W-:Y:S01]  /*0220*/  SHF.L.U32 R0, R0, 0x1, RZ ;  /* 0x0000000100007819 */ /* 0x000fe200000006ff */
[----:B------:R-:W-:Y:S03]  /*0230*/  BAR.SYNC.DEFER_BLOCKING 0x0 ;  /* 0x0000000000007b1d */ /* 0x000fe60000010000 */
[----:B------:R-:W-:-:S13]  /*0240*/  ISETP.GE.U32.AND P0, PT, R0, UR6, PT ;  /* 0x0000000600007c0c */ /* 0x000fda000bf06070 */
[----:B------:R-:W-:Y:S05]  /*0250*/  @!P0 BRA `(.L_x_6) ;  /* 0xfffffffc00c88947 */ /* 0x000fea000383ffff */
.L_x_3:
[----:B------:R-:W-:-:S13]  /*0260*/  ISETP.NE.AND P0, PT, R11, RZ, PT ;  /* 0x000000ff0b00720c */ /* 0x000fda0003f05270 */
[----:B------:R-:W-:Y:S05]  /*0270*/  @P0 EXIT ;  /* 0x000000000000094d */ /* 0x000fea0003800000 */
[----:B01----:R-:W2:Y:S01]  /*0280*/  LDG.E R3, desc[UR4][R2.64] ;  /* 0x0000000402037981 */ /* 0x003ea2000c1e1900 */
[----:B------:R-:W0:Y:S02]  /*0290*/  LDC.64 R4, c[0x0][0x380] ;  /* 0x0000e000ff047b82 */ /* 0x000e240000000a00 */
[----:B0-----:R-:W-:-:S05]  /*02a0*/  IMAD.WIDE.U32 R4, R13, 0x4, R4 ;  /* 0x000000040d047825 */ /* 0x001fca00078e0004 */
[----:B--2---:R-:W-:Y:S01]  /*02b0*/  STG.E desc[UR4][R4.64], R3 ;  /* 0x0000000304007986 */ /* 0x004fe2000c101904 */
[----:B------:R-:W-:Y:S05]  /*02c0*/  EXIT ;  /* 0x000000000000794d */ /* 0x000fea0003800000 */
.L_x_7:
        /* <DEDUP_REMOVED lines=11> */
.L_x_19:


//--------------------- .text._Z19vector_reduction_v1Pfi --------------------------
	.section	.text._Z19vector_reduction_v1Pfi,"ax",@progbits
	.align	128
        .global         _Z19vector_reduction_v1Pfi
        .type           _Z19vector_reduction_v1Pfi,@function
        .size           _Z19vector_reduction_v1Pfi,(.L_x_20 - _Z19vector_reduction_v1Pfi)
        .other          _Z19vector_reduction_v1Pfi,@"STO_CUDA_ENTRY STV_DEFAULT"
_Z19vector_reduction_v1Pfi:
.text._Z19vector_reduction_v1Pfi:
[----:B------:R-:W-:Y:S01]  /*0000*/  LDC R1, c[0x0][0x37c] ;  /* 0x0000df00ff017b82 */ /* 0x000fe20000000800 */
[----:B------:R-:W0:Y:S01]  /*0010*/  S2R R6, SR_TID.X ;  /* 0x0000000000067919 */ /* 0x000e220000002100 */
[----:B------:R-:W1:Y:S06]  /*0020*/  LDCU UR6, c[0x0][0x360] ;  /* 0x00006c00ff0677ac */ /* 0x000e6c0008000800 */
[----:B------:R-:W2:Y:S01]  /*0030*/  LDC.64 R2, c[0x0][0x380] ;  /* 0x0000e000ff027b82 */ /* 0x000ea20000000a00 */
[----:B------:R-:W0:Y:S01]  /*0040*/  S2R R11, SR_CTAID.X ;  /* 0x00000000000b7919 */ /* 0x000e220000002500 */
[----:B------:R-:W3:Y:S01]  /*0050*/  LDCU.64 UR4, c[0x0][0x358] ;  /* 0x00006b00ff0477ac */ /* 0x000ee20008000a00 */
[----:B-1----:R-:W-:-:S02]  /*0060*/  UISETP.GE.U32.AND UP0, UPT, UR6, 0x2, UPT ;  /* 0x000000020600788c */ /* 0x002fc4000bf06070 */
[----:B0-----:R-:W-:-:S04]  /*0070*/  IMAD R7, R11, UR6, R6 ;  /* 0x000000060b077c24 */ /* 0x001fc8000f8e0206 */
[----:B--2---:R-:W-:-:S03]  /*0080*/  IMAD.WIDE R2, R7, 0x4, R2 ;  /* 0x0000000407027825 */ /* 0x004fc600078e0202 */
[----:B---3--:R-:W-:Y:S05]  /*0090*/  BRA.U !UP0, `(.L_x_8) ;  /* 0x0000000108487547 */ /* 0x008fea000b800000 */
[----:B------:R-:W-:Y:S01]  /*00a0*/  IMAD.U32 R0, RZ, RZ, UR6 ;  /* 0x00000006ff007e24 */ /* 0x000fe2000f8e00ff */
[----:B------:R-:W0:Y:S06]  /*00b0*/  LDCU UR7, c[0x0][0x388] ;  /* 0x00007100ff0777ac */ /* 0x000e2c0008000800 */
.L_x_11:
[----:B------:R-:W-:Y:S01]  /*00c0*/  SHF.R.U32.HI R8, RZ, 0x1, R0 ;  /* 0x00000001ff087819 */ /* 0x000fe20000011600 */
[----:B------:R-:W-:Y:S04]  /*00d0*/  BSSY.RECONVERGENT B0, `(.L_x_9) ;  /* 0x000000a000007945 */ /* 0x000fe80003800200 */
[----:B------:R-:W-:-:S05]  /*00e0*/  IMAD.IADD R4, R7, 0x1, R8 ;  /* 0x0000000107047824 */ /* 0x000fca00078e0208 */
[----:B0-----:R-:W-:-:S13]  /*00f0*/  ISETP.GE.AND P0, PT, R4, UR7, PT ;  /* 0x0000000704007c0c */ /* 0x001fda000bf06270 */
[----:B------:R-:W-:Y:S05]  /*0100*/  @P0 BRA `(.L_x_10) ;  /* 0x0000000000180947 */ /* 0x000fea0003800000 */
[----:B------:R-:W-:Y:S01]  /*0110*/  LEA R4, P0, R8, R2, 0x2 ;  /* 0x0000000208047211 */ /* 0x000fe200078010ff */
[----:B------:R-:W2:Y:S03]  /*0120*/  LDG.E R9, desc[UR4][R2.64] ;  /* 0x0000000402097981 */ /* 0x000ea6000c1e1900 */
[----:B------:R-:W-:-:S05]  /*0130*/  IADD3.X R5, PT, PT, RZ, R3, RZ, P0, !PT ;  /* 0x00000003ff057210 */ /* 0x000fca00007fe4ff */
[----:B------:R-:W2:Y:S02]  /*0140*/  LDG.E R4, desc[UR4][R4.64] ;  /* 0x0000000404047981 */ /* 0x000ea4000c1e1900 */
[----:B--2---:R-:W-:-:S05]  /*0150*/  FADD R9, R4, R9 ;  /* 0x0000000904097221 */ /* 0x004fca0000000000 */
[----:B------:R0:W-:Y:S02]  /*0160*/  STG.E desc[UR4][R2.64], R9 ;  /* 0x0000000902007986 */ /* 0x0001e4000c101904 */
.L_x_10:
[----:B------:R-:W-:Y:S05]  /*0170*/  BSYNC.RECONVERGENT B0 ;  /* 0x0000000000007941 */ /* 0x000fea0003800200 */
.L_x_9:
[----:B------:R-:W-:Y:S01]  /*0180*/  BAR.SYNC.DEFER_BLOCKING 0x0 ;  /* 0x0000000000007b1d */ /* 0x000fe20000010000 */
[----:B------:R-:W-:Y:S02]  /*0190*/  ISETP.GT.U32.AND P0, PT, R0, 0x3, PT ;  /* 0x000000030000780c */ /* 0x000fe40003f04070 */
[----:B------:R-:W-:-:S11]  /*01a0*/  MOV R0, R8 ;  /* 0x0000000800007202 */ /* 0x000fd60000000f00 */
[----:B------:R-:W-:Y:S05]  /*01b0*/  @P0 BRA `(.L_x_11) ;  /* 0xfffffffc00c00947 */ /* 0x000fea000383ffff */
.L_x_8:
[----:B------:R-:W-:-:S13]  /*01c0*/  ISETP.NE.AND P0, PT, R6, RZ, PT ;  /* 0x000000ff0600720c */ /* 0x000fda0003f05270 */
[----:B------:R-:W-:Y:S05]  /*01d0*/  @P0 EXIT ;  /* 0x000000000000094d */ /* 0x000fea0003800000 */
[----:B0-----:R-:W2:Y:S01]  /*01e0*/  LDG.E R3, desc[UR4][R2.64] ;  /* 0x0000000402037981 */ /* 0x001ea2000c1e1900 */
[----:B------:R-:W0:Y:S02]  /*01f0*/  LDC.64 R4, c[0x0][0x380] ;  /* 0x0000e000ff047b82 */ /* 0x000e240000000a00 */
[----:B0-----:R-:W-:-:S05]  /*0200*/  IMAD.WIDE.U32 R4, R11, 0x4, R4 ;  /* 0x000000040b047825 */ /* 0x001fca00078e0004 */
[----:B--2---:R-:W-:Y:S01]  /*0210*/  STG.E desc[UR4][R4.64], R3 ;  /* 0x0000000304007986 */ /* 0x004fe2000c101904 */
[----:B------:R-:W-:Y:S05]  /*0220*/  EXIT ;  /* 0x000000000000794d */ /* 0x000fea0003800000 */
.L_x_12:
        /* <DEDUP_REMOVED lines=13> */
.L_x_20:


//--------------------- .text._Z19vector_reduction_v0Pfi --------------------------
	.section	.text._Z19vector_reduction_v0Pfi,"ax",@progbits
	.align	128
        .global         _Z19vector_reduction_v0Pfi
        .type           _Z19vector_reduction_v0Pfi,@function
        .size           _Z19vector_reduction_v0Pfi,(.L_x_21 - _Z19vector_reduction_v0Pfi)
        .other          _Z19vector_reduction_v0Pfi,@"STO_CUDA_ENTRY STV_DEFAULT"
_Z19vector_reduction_v0Pfi:
.text._Z19vector_reduction_v0Pfi:
        /* <DEDUP_REMOVED lines=10> */
[----:B------:R-:W-:Y:S01]  /*00a0*/  HFMA2 R0, -RZ, RZ, 0, 5.9604644775390625e-08 ;  /* 0x00000001ff007431 */ /* 0x000fe200000001ff */
[----:B------:R-:W0:Y:S06]  /*00b0*/  LDCU UR7, c[0x0][0x388] ;  /* 0x00007100ff0777ac */ /* 0x000e2c0008000800 */
.L_x_16:
[----:B------:R-:W-:Y:S01]  /*00c0*/  SHF.L.U32 R8, R0, 0x1, RZ ;  /* 0x0000000100087819 */ /* 0x000fe200000006ff */
[----:B------:R-:W-:Y:S01]  /*00d0*/  BSSY.RECONVERGENT B0, `(.L_x_14) ;  /* 0x000000b000007945 */ /* 0x000fe20003800200 */
[----:B------:R-:W-:-:S03]  /*00e0*/  IADD3 R5, PT, PT, R7, R0, RZ ;  /* 0x0000000007057210 */ /* 0x000fc60007ffe0ff */
[----:B------:R-:W-:-:S05]  /*00f0*/  VIADD R4, R8, 0xffffffff ;  /* 0xffffffff08047836 */ /* 0x000fca0000000000 */
[----:B------:R-:W-:-:S04]  /*0100*/  LOP3.LUT P0, RZ, R4, R11, RZ, 0xc0, !PT ;  /* 0x0000000b04ff7212 */ /* 0x000fc8000780c0ff */
[----:B0-----:R-:W-:-:S13]  /*0110*/  ISETP.GE.OR P0, PT, R5, UR7, P0 ;  /* 0x0000000705007c0c */ /* 0x001fda0008706670 */
[----:B------:R-:W-:Y:S05]  /*0120*/  @P0 BRA `(.L_x_15) ;  /* 0x0000000000140947 */ /* 0x000fea0003800000 */
[----:B------:R-:W-:Y:S01]  /*0130*/  IMAD.WIDE.U32 R4, R0, 0x4, R2 ;  /* 0x0000000400047825 */ /* 0x000fe200078e0002 */
[----:B------:R-:W2:Y:S05]  /*0140*/  LDG.E R9, desc[UR4][R2.64] ;  /* 0x0000000402097981 */ /* 0x000eaa000c1e1900 */
[----:B------:R-:W2:Y:S02]  /*0150*/  LDG.E R4, desc[UR4][R4.64] ;  /* 0x0000000404047981 */ /* 0x000ea4000c1e1900 */
[----:B--2---:R-:W-:-:S05]  /*0160*/  FADD R9, R4, R9 ;  /* 0x0000000904097221 */ /* 0x004fca0000000000 */
[----:B------:R0:W-:Y:S02]  /*0170*/  STG.E desc[UR4][R2.64], R9 ;  /* 0x0000000902007986 */ /* 0x0001e4000c101904 */
.L_x_15:
[----:B------:R-:W-:Y:S05]  /*0180*/  BSYNC.RECONVERGENT B0 ;  /* 0x0000000000007941 */ /* 0x000fea0003800200 */
.L_x_14:
[----:B------:R-:W-:Y:S01]  /*0190*/  BAR.SYNC.DEFER_BLOCKING 0x0 ;  /* 0x0000000000007b1d */ /* 0x000fe20000010000 */
[----:B------:R-:W-:Y:S01]  /*01a0*/  ISETP.GE.U32.AND P0, PT, R8, UR6, PT ;  /* 0x0000000608007c0c */ /* 0x000fe2000bf06070 */
[----:B------:R-:W-:-:S12]  /*01b0*/  IMAD.MOV.U32 R0, RZ, RZ, R8 ;  /* 0x000000ffff007224 */ /* 0x000fd800078e0008 */
[----:B------:R-:W-:Y:S05]  /*01c0*/  @!P0 BRA `(.L_x_16) ;  /* 0xfffffffc00bc8947 */ /* 0x000fea000383ffff */
.L_x_13:
[----:B------:R-:W-:-:S13]  /*01d0*/  ISETP.NE.AND P0, PT, R11, RZ, PT ;  /* 0x000000ff0b00720c */ /* 0x000fda0003f05270 */
[----:B------:R-:W-:Y:S05]  /*01e0*/  @P0 EXIT ;  /* 0x000000000000094d */ /* 0x000fea0003800000 */
[----:B0-----:R-:W2:Y:S01]  /*01f0*/  LDG.E R3, desc[UR4][R2.64] ;  /* 0x0000000402037981 */ /* 0x001ea2000c1e1900 */
[----:B------:R-:W0:Y:S02]  /*0200*/  LDC.64 R4, c[0x0][0x380] ;  /* 0x0000e000ff047b82 */ /* 0x000e240000000a00 */
[----:B0-----:R-:W-:-:S05]  /*0210*/  IMAD.WIDE.U32 R4, R6, 0x4, R4 ;  /* 0x0000000406047825 */ /* 0x001fca00078e0004 */
[----:B--2---:R-:W-:Y:S01]  /*0220*/  STG.E desc[UR4][R4.64], R3 ;  /* 0x0000000304007986 */ /* 0x004fe2000c101904 */
[----:B------:R-:W-:Y:S05]  /*0230*/  EXIT ;  /* 0x000000000000794d */ /* 0x000fea0003800000 */
.L_x_17:
        /* <DEDUP_REMOVED lines=12> */
.L_x_21:


//--------------------- .nv.shared._Z19vector_reduction_v3Pfi --------------------------
	.section	.nv.shared._Z19vector_reduction_v3Pfi,"aw",@nobits
	.sectionflags	@""
	.align	4
.nv.shared._Z19vector_reduction_v3Pfi:
	.zero		1056


//--------------------- .nv.shared.reserved.0     --------------------------
	.section	.nv.shared.reserved.0,"aw",@nobits
	.weak		__nv_reservedSMEM_offset_0_alias
	.size		__nv_reservedSMEM_offset_0_alias, 0, 64
	.other		__nv_reservedSMEM_offset_0_alias,@"STO_CUDA_RESERVED_SHARED STV_DEFAULT"
__nv_reservedSMEM_offset_0_alias:
	.zero		0
	.zero		64


//--------------------- .nv.constant0._Z19vector_reduction_v3Pfi --------------------------
	.section	.nv.constant0._Z19vector_reduction_v3Pfi,"a",@progbits
	.sectionflags	@""
	.align	4
.nv.constant0._Z19vector_reduction_v3Pfi:
	.zero		908


//--------------------- .nv.constant0._Z19vector_reduction_v2Pfi --------------------------
	.section	.nv.constant0._Z19vector_reduction_v2Pfi,"a",@progbits
	.sectionflags	@""
	.align	4
.nv.constant0._Z19vector_reduction_v2Pfi:
	.zero		908


//--------------------- .nv.constant0._Z19vector_reduction_v1Pfi --------------------------
	.section	.nv.constant0._Z19vector_reduction_v1Pfi,"a",@progbits
	.sectionflags	@""
	.align	4
.nv.constant0._Z19vector_reduction_v1Pfi:
	.zero		908


//--------------------- .nv.constant0._Z19vector_reduction_v0Pfi --------------------------
	.section	.nv.constant0._Z19vector_reduction_v0Pfi,"a",@progbits
	.sectionflags	@""
	.align	4
.nv.constant0._Z19vector_reduction_v0Pfi:
	.zero		908


//--------------------- SYMBOLS --------------------------

	.type		.nv.reservedSmem.offset0,@object
	.size		.nv.reservedSmem.offset0,0x4
	.type		.nv.reservedSmem.cap,@object
	.size		.nv.reservedSmem.cap,0x4
